//
// Generated by NVIDIA NVVM Compiler
//
// Compiler Build ID: CL-36424714
// Cuda compilation tools, release 13.0, V13.0.88
// Based on NVVM 20.0.0
//

.version 9.0
.target sm_100
.address_size 64

	// .globl	_Z27fft128_simple_single_kernelPK6float2PS_i
.const .align 4 .b8 cos_table_128_single[256];
.const .align 4 .b8 sin_table_128_single[256];
// _ZZ27fft128_simple_single_kernelPK6float2PS_iE4data has been demoted

.visible .entry _Z27fft128_simple_single_kernelPK6float2PS_i(
	.param .u64 .ptr .align 1 _Z27fft128_simple_single_kernelPK6float2PS_i_param_0,
	.param .u64 .ptr .align 1 _Z27fft128_simple_single_kernelPK6float2PS_i_param_1,
	.param .u32 _Z27fft128_simple_single_kernelPK6float2PS_i_param_2
)
{
	.reg .pred 	%p<9>;
	.reg .b32 	%r<72>;
	.reg .b32 	%f<110>;
	.reg .b64 	%rd<39>;
	// demoted variable
	.shared .align 8 .b8 _ZZ27fft128_simple_single_kernelPK6float2PS_iE4data[1024];
	ld.param.u64 	%rd1, [_Z27fft128_simple_single_kernelPK6float2PS_i_param_0];
	ld.param.u64 	%rd2, [_Z27fft128_simple_single_kernelPK6float2PS_i_param_1];
	ld.param.u32 	%r11, [_Z27fft128_simple_single_kernelPK6float2PS_i_param_2];
	mov.u32 	%r1, %ctaid.x;
	mov.u32 	%r2, %tid.x;
	setp.ge.s32 	%p1, %r1, %r11;
	@%p1 bra 	$L__BB0_16;
	cvta.to.global.u64 	%rd3, %rd1;
	shl.b32 	%r12, %r1, 7;
	add.s32 	%r3, %r12, %r2;
	shr.u32 	%r13, %r2, 4;
	shl.b32 	%r14, %r2, 4;
	and.b32  	%r15, %r14, 16;
	shl.b32 	%r16, %r2, 2;
	and.b32  	%r17, %r16, 8;
	or.b32  	%r18, %r15, %r17;
	and.b32  	%r19, %r2, 4;
	or.b32  	%r20, %r19, %r18;
	shr.u32 	%r21, %r2, 2;
	and.b32  	%r22, %r21, 2;
	or.b32  	%r23, %r20, %r22;
	and.b32  	%r24, %r13, 1;
	or.b32  	%r25, %r24, %r23;
	shr.u32 	%r26, %r2, 6;
	shl.b32 	%r27, %r25, 2;
	and.b32  	%r28, %r13, 2;
	or.b32  	%r29, %r27, %r28;
	and.b32  	%r30, %r26, 1;
	or.b32  	%r31, %r30, %r29;
	shl.b32 	%r32, %r31, 3;
	mov.u32 	%r33, _ZZ27fft128_simple_single_kernelPK6float2PS_iE4data;
	add.s32 	%r34, %r33, %r32;
	mul.wide.u32 	%rd4, %r3, 8;
	add.s64 	%rd5, %rd3, %rd4;
	ld.global.v2.f32 	{%f1, %f2}, [%rd5];
	st.shared.v2.f32 	[%r34], {%f1, %f2};
	bar.sync 	0;
	and.b32  	%r35, %r2, 1;
	setp.eq.b32 	%p2, %r35, 1;
	shl.b32 	%r36, %r2, 3;
	add.s32 	%r4, %r33, %r36;
	@%p2 bra 	$L__BB0_3;
	ld.const.f32 	%f3, [cos_table_128_single];
	ld.const.f32 	%f4, [sin_table_128_single];
	ld.shared.v2.f32 	{%f5, %f6}, [%r4];
	ld.shared.v2.f32 	{%f7, %f8}, [%r4+8];
	mul.f32 	%f9, %f3, %f7;
	mul.f32 	%f10, %f4, %f8;
	sub.f32 	%f11, %f9, %f10;
	mul.f32 	%f12, %f3, %f8;
	fma.rn.f32 	%f13, %f4, %f7, %f12;
	add.f32 	%f14, %f5, %f11;
	add.f32 	%f15, %f6, %f13;
	st.shared.v2.f32 	[%r4], {%f14, %f15};
	sub.f32 	%f16, %f5, %f11;
	sub.f32 	%f17, %f6, %f13;
	st.shared.v2.f32 	[%r4+8], {%f16, %f17};
$L__BB0_3:
	bar.sync 	0;
	and.b32  	%r5, %r2, 3;
	setp.gt.u32 	%p3, %r5, 1;
	@%p3 bra 	$L__BB0_5;
	and.b32  	%r37, %r2, 1020;
	or.b32  	%r38, %r37, %r5;
	shl.b32 	%r39, %r5, 5;
	mul.wide.u32 	%rd6, %r39, 4;
	mov.u64 	%rd7, cos_table_128_single;
	add.s64 	%rd8, %rd7, %rd6;
	ld.const.f32 	%f18, [%rd8];
	mov.u64 	%rd9, sin_table_128_single;
	add.s64 	%rd10, %rd9, %rd6;
	ld.const.f32 	%f19, [%rd10];
	shl.b32 	%r40, %r38, 3;
	add.s32 	%r42, %r33, %r40;
	ld.shared.v2.f32 	{%f20, %f21}, [%r42];
	ld.shared.v2.f32 	{%f22, %f23}, [%r42+16];
	mul.f32 	%f24, %f18, %f22;
	mul.f32 	%f25, %f19, %f23;
	sub.f32 	%f26, %f24, %f25;
	mul.f32 	%f27, %f18, %f23;
	fma.rn.f32 	%f28, %f19, %f22, %f27;
	add.f32 	%f29, %f20, %f26;
	add.f32 	%f30, %f21, %f28;
	st.shared.v2.f32 	[%r42], {%f29, %f30};
	sub.f32 	%f31, %f20, %f26;
	sub.f32 	%f32, %f21, %f28;
	st.shared.v2.f32 	[%r42+16], {%f31, %f32};
$L__BB0_5:
	bar.sync 	0;
	and.b32  	%r6, %r2, 7;
	setp.gt.u32 	%p4, %r6, 3;
	@%p4 bra 	$L__BB0_7;
	and.b32  	%r43, %r2, 1016;
	or.b32  	%r44, %r43, %r6;
	shl.b32 	%r45, %r6, 4;
	mul.wide.u32 	%rd11, %r45, 4;
	mov.u64 	%rd12, cos_table_128_single;
	add.s64 	%rd13, %rd12, %rd11;
	ld.const.f32 	%f33, [%rd13];
	mov.u64 	%rd14, sin_table_128_single;
	add.s64 	%rd15, %rd14, %rd11;
	ld.const.f32 	%f34, [%rd15];
	shl.b32 	%r46, %r44, 3;
	add.s32 	%r48, %r33, %r46;
	ld.shared.v2.f32 	{%f35, %f36}, [%r48];
	ld.shared.v2.f32 	{%f37, %f38}, [%r48+32];
	mul.f32 	%f39, %f33, %f37;
	mul.f32 	%f40, %f34, %f38;
	sub.f32 	%f41, %f39, %f40;
	mul.f32 	%f42, %f33, %f38;
	fma.rn.f32 	%f43, %f34, %f37, %f42;
	add.f32 	%f44, %f35, %f41;
	add.f32 	%f45, %f36, %f43;
	st.shared.v2.f32 	[%r48], {%f44, %f45};
	sub.f32 	%f46, %f35, %f41;
	sub.f32 	%f47, %f36, %f43;
	st.shared.v2.f32 	[%r48+32], {%f46, %f47};
$L__BB0_7:
	bar.sync 	0;
	and.b32  	%r7, %r2, 15;
	setp.gt.u32 	%p5, %r7, 7;
	@%p5 bra 	$L__BB0_9;
	and.b32  	%r49, %r2, 1008;
	or.b32  	%r50, %r49, %r7;
	shl.b32 	%r51, %r7, 3;
	mul.wide.u32 	%rd16, %r51, 4;
	mov.u64 	%rd17, cos_table_128_single;
	add.s64 	%rd18, %rd17, %rd16;
	ld.const.f32 	%f48, [%rd18];
	mov.u64 	%rd19, sin_table_128_single;
	add.s64 	%rd20, %rd19, %rd16;
	ld.const.f32 	%f49, [%rd20];
	shl.b32 	%r52, %r50, 3;
	add.s32 	%r54, %r33, %r52;
	ld.shared.v2.f32 	{%f50, %f51}, [%r54];
	ld.shared.v2.f32 	{%f52, %f53}, [%r54+64];
	mul.f32 	%f54, %f48, %f52;
	mul.f32 	%f55, %f49, %f53;
	sub.f32 	%f56, %f54, %f55;
	mul.f32 	%f57, %f48, %f53;
	fma.rn.f32 	%f58, %f49, %f52, %f57;
	add.f32 	%f59, %f50, %f56;
	add.f32 	%f60, %f51, %f58;
	st.shared.v2.f32 	[%r54], {%f59, %f60};
	sub.f32 	%f61, %f50, %f56;
	sub.f32 	%f62, %f51, %f58;
	st.shared.v2.f32 	[%r54+64], {%f61, %f62};
$L__BB0_9:
	bar.sync 	0;
	and.b32  	%r8, %r2, 31;
	setp.gt.u32 	%p6, %r8, 15;
	@%p6 bra 	$L__BB0_11;
	and.b32  	%r55, %r2, 992;
	or.b32  	%r56, %r55, %r8;
	shl.b32 	%r57, %r8, 2;
	mul.wide.u32 	%rd21, %r57, 4;
	mov.u64 	%rd22, cos_table_128_single;
	add.s64 	%rd23, %rd22, %rd21;
	ld.const.f32 	%f63, [%rd23];
	mov.u64 	%rd24, sin_table_128_single;
	add.s64 	%rd25, %rd24, %rd21;
	ld.const.f32 	%f64, [%rd25];
	shl.b32 	%r58, %r56, 3;
	add.s32 	%r60, %r33, %r58;
	ld.shared.v2.f32 	{%f65, %f66}, [%r60];
	ld.shared.v2.f32 	{%f67, %f68}, [%r60+128];
	mul.f32 	%f69, %f63, %f67;
	mul.f32 	%f70, %f64, %f68;
	sub.f32 	%f71, %f69, %f70;
	mul.f32 	%f72, %f63, %f68;
	fma.rn.f32 	%f73, %f64, %f67, %f72;
	add.f32 	%f74, %f65, %f71;
	add.f32 	%f75, %f66, %f73;
	st.shared.v2.f32 	[%r60], {%f74, %f75};
	sub.f32 	%f76, %f65, %f71;
	sub.f32 	%f77, %f66, %f73;
	st.shared.v2.f32 	[%r60+128], {%f76, %f77};
$L__BB0_11:
	bar.sync 	0;
	and.b32  	%r9, %r2, 63;
	setp.gt.u32 	%p7, %r9, 31;
	@%p7 bra 	$L__BB0_13;
	and.b32  	%r61, %r2, 960;
	or.b32  	%r62, %r61, %r9;
	shl.b32 	%r63, %r9, 1;
	mul.wide.u32 	%rd26, %r63, 4;
	mov.u64 	%rd27, cos_table_128_single;
	add.s64 	%rd28, %rd27, %rd26;
	ld.const.f32 	%f78, [%rd28];
	mov.u64 	%rd29, sin_table_128_single;
	add.s64 	%rd30, %rd29, %rd26;
	ld.const.f32 	%f79, [%rd30];
	shl.b32 	%r64, %r62, 3;
	add.s32 	%r66, %r33, %r64;
	ld.shared.v2.f32 	{%f80, %f81}, [%r66];
	ld.shared.v2.f32 	{%f82, %f83}, [%r66+256];
	mul.f32 	%f84, %f78, %f82;
	mul.f32 	%f85, %f79, %f83;
	sub.f32 	%f86, %f84, %f85;
	mul.f32 	%f87, %f78, %f83;
	fma.rn.f32 	%f88, %f79, %f82, %f87;
	add.f32 	%f89, %f80, %f86;
	add.f32 	%f90, %f81, %f88;
	st.shared.v2.f32 	[%r66], {%f89, %f90};
	sub.f32 	%f91, %f80, %f86;
	sub.f32 	%f92, %f81, %f88;
	st.shared.v2.f32 	[%r66+256], {%f91, %f92};
$L__BB0_13:
	bar.sync 	0;
	and.b32  	%r10, %r2, 127;
	setp.gt.u32 	%p8, %r10, 63;
	@%p8 bra 	$L__BB0_15;
	and.b32  	%r67, %r2, 896;
	or.b32  	%r68, %r67, %r10;
	mul.wide.u32 	%rd31, %r10, 4;
	mov.u64 	%rd32, cos_table_128_single;
	add.s64 	%rd33, %rd32, %rd31;
	ld.const.f32 	%f93, [%rd33];
	mov.u64 	%rd34, sin_table_128_single;
	add.s64 	%rd35, %rd34, %rd31;
	ld.const.f32 	%f94, [%rd35];
	shl.b32 	%r69, %r68, 3;
	add.s32 	%r71, %r33, %r69;
	ld.shared.v2.f32 	{%f95, %f96}, [%r71];
	ld.shared.v2.f32 	{%f97, %f98}, [%r71+512];
	mul.f32 	%f99, %f93, %f97;
	mul.f32 	%f100, %f94, %f98;
	sub.f32 	%f101, %f99, %f100;
	mul.f32 	%f102, %f93, %f98;
	fma.rn.f32 	%f103, %f94, %f97, %f102;
	add.f32 	%f104, %f95, %f101;
	add.f32 	%f105, %f96, %f103;
	st.shared.v2.f32 	[%r71], {%f104, %f105};
	sub.f32 	%f106, %f95, %f101;
	sub.f32 	%f107, %f96, %f103;
	st.shared.v2.f32 	[%r71+512], {%f106, %f107};
$L__BB0_15:
	bar.sync 	0;
	cvta.to.global.u64 	%rd36, %rd2;
	add.s64 	%rd38, %rd36, %rd4;
	ld.shared.v2.f32 	{%f108, %f109}, [%r4];
	st.global.v2.f32 	[%rd38], {%f108, %f109};
$L__BB0_16:
	ret;

}


// ===== COMPILED SASS (sm_100) =====

	.target	sm_100

	.elftype	@"ET_EXEC"


//--------------------- .note.nv.tkinfo           --------------------------
	.section	.note.nv.tkinfo,"",@"SHT_NOTE"
	.sectionflags	@"SHF_NOTE_NV_TKINFO"
	.tkinfo
        /*0018*/ 	.word	0x00000002
        /*0030*/ 	.string	""
        /*0030*/ 	.string	"ptxas"
        /*0030*/ 	.string	"Cuda compilation tools, release 13.0, V13.0.88"
        /*0030*/ 	.string	"Build cuda_13.0.r13.0/compiler.36424714_0"
        /*0030*/ 	.string	"-arch sm_100 -m 64 "



//--------------------- .note.nv.cuinfo           --------------------------
	.section	.note.nv.cuinfo,"",@"SHT_NOTE"
	.sectionflags	@"SHF_NOTE_NV_CUINFO"
        /*0018*/ 	.short	0x0002
        /*001a*/ 	.short	0x0064
        /*001c*/ 	.short	0x0082
	.zero		2


//--------------------- .nv.info                  --------------------------
	.section	.nv.info,"",@"SHT_CUDA_INFO"
	.align	4


	//----- nvinfo : EIATTR_REGCOUNT
	.align		4
        /*0000*/ 	.byte	0x04, 0x2f
        /*0002*/ 	.short	(.L_3 - .L_2)
	.align		4
.L_2:
        /*0004*/ 	.word	index@(_Z27fft128_simple_single_kernelPK6float2PS_i)
        /*0008*/ 	.word	0x00000015


	//----- nvinfo : EIATTR_FRAME_SIZE
	.align		4
.L_3:
        /*000c*/ 	.byte	0x04, 0x11
        /*000e*/ 	.short	(.L_5 - .L_4)
	.align		4
.L_4:
        /*0010*/ 	.word	index@(_Z27fft128_simple_single_kernelPK6float2PS_i)
        /*0014*/ 	.word	0x00000000


	//----- nvinfo : EIATTR_MIN_STACK_SIZE
	.align		4
.L_5:
        /*0018*/ 	.byte	0x04, 0x12
        /*001a*/ 	.short	(.L_7 - .L_6)
	.align		4
.L_6:
        /*001c*/ 	.word	index@(_Z27fft128_simple_single_kernelPK6float2PS_i)
        /*0020*/ 	.word	0x00000000
.L_7:


//--------------------- .nv.compat                --------------------------
	.section	.nv.compat,"",@"SHT_CUDA_COMPAT_INFO"
	.align	4
        /*0000*/ 	.byte	0x02, 0x09, 0x00, 0x00, 0x02, 0x02, 0x01, 0x00, 0x02, 0x05, 0x05, 0x00, 0x03, 0x07, 0x01, 0x01
        /*0010*/ 	.byte	0x02, 0x03, 0x00, 0x00, 0x02, 0x06, 0x01, 0x00, 0x04, 0x0b, 0x08, 0x00, 0x09, 0x00, 0x00, 0x00
        /*0020*/ 	.byte	0x00, 0x00, 0x00, 0x00


//--------------------- .nv.info._Z27fft128_simple_single_kernelPK6float2PS_i --------------------------
	.section	.nv.info._Z27fft128_simple_single_kernelPK6float2PS_i,"",@"SHT_CUDA_INFO"
	.sectionflags	@""
	.align	4


	//----- nvinfo : EIATTR_CUDA_API_VERSION
	.align		4
        /*0000*/ 	.byte	0x04, 0x37
        /*0002*/ 	.short	(.L_9 - .L_8)
.L_8:
        /*0004*/ 	.word	0x00000082


	//----- nvinfo : EIATTR_KPARAM_INFO
	.align		4
.L_9:
        /*0008*/ 	.byte	0x04, 0x17
        /*000a*/ 	.short	(.L_11 - .L_10)
.L_10:
        /*000c*/ 	.word	0x00000000
        /*0010*/ 	.short	0x0002
        /*0012*/ 	.short	0x0010
        /*0014*/ 	.byte	0x00, 0xf0, 0x11, 0x00


	//----- nvinfo : EIATTR_KPARAM_INFO
	.align		4
.L_11:
        /*0018*/ 	.byte	0x04, 0x17
        /*001a*/ 	.short	(.L_13 - .L_12)
.L_12:
        /*001c*/ 	.word	0x00000000
        /*0020*/ 	.short	0x0001
        /*0022*/ 	.short	0x0008
        /*0024*/ 	.byte	0x00, 0xf5, 0x21, 0x00


	//----- nvinfo : EIATTR_KPARAM_INFO
	.align		4
.L_13:
        /*0028*/ 	.byte	0x04, 0x17
        /*002a*/ 	.short	(.L_15 - .L_14)
.L_14:
        /*002c*/ 	.word	0x00000000
        /*0030*/ 	.short	0x0000
        /*0032*/ 	.short	0x0000
        /*0034*/ 	.byte	0x00, 0xf5, 0x21, 0x00


	//----- nvinfo : EIATTR_SPARSE_MMA_MASK
	.align		4
.L_15:
        /*0038*/ 	.byte	0x03, 0x50
        /*003a*/ 	.short	0x0000


	//----- nvinfo : EIATTR_MAXREG_COUNT
	.align		4
        /*003c*/ 	.byte	0x03, 0x1b
        /*003e*/ 	.short	0x00ff


	//----- nvinfo : EIATTR_NUM_BARRIERS
	.align		4
        /*0040*/ 	.byte	0x02, 0x4c
        /*0042*/ 	.byte	0x01
	.zero		1


	//----- nvinfo : EIATTR_MERCURY_ISA_VERSION
	.align		4
        /*0044*/ 	.byte	0x03, 0x5f
        /*0046*/ 	.short	0x0101


	//----- nvinfo : EIATTR_VRC_CTA_INIT_COUNT
	.align		4
        /*0048*/ 	.byte	0x02, 0x4a
	.zero		1
	.zero		1


	//----- nvinfo : EIATTR_EXIT_INSTR_OFFSETS
	.align		4
        /*004c*/ 	.byte	0x04, 0x1c
        /*004e*/ 	.short	(.L_17 - .L_16)


	//   ....[0]....
.L_16:
        /*0050*/ 	.word	0x00000040


	//   ....[1]....
        /*0054*/ 	.word	0x00000cd0


	//----- nvinfo : EIATTR_CRS_STACK_SIZE
	.align		4
.L_17:
        /*0058*/ 	.byte	0x04, 0x1e
        /*005a*/ 	.short	(.L_19 - .L_18)
.L_18:
        /*005c*/ 	.word	0x00000000


	//----- nvinfo : EIATTR_CBANK_PARAM_SIZE
	.align		4
.L_19:
        /*0060*/ 	.byte	0x03, 0x19
        /*0062*/ 	.short	0x0014


	//----- nvinfo : EIATTR_PARAM_CBANK
	.align		4
        /*0064*/ 	.byte	0x04, 0x0a
        /*0066*/ 	.short	(.L_21 - .L_20)
	.align		4
.L_20:
        /*0068*/ 	.word	index@(.nv.constant0._Z27fft128_simple_single_kernelPK6float2PS_i)
        /*006c*/ 	.short	0x0380
        /*006e*/ 	.short	0x0014


	//----- nvinfo : EIATTR_SW_WAR
	.align		4
.L_21:
        /*0070*/ 	.byte	0x04, 0x36
        /*0072*/ 	.short	(.L_23 - .L_22)
.L_22:
        /*0074*/ 	.word	0x00000008
.L_23:


//--------------------- .nv.callgraph             --------------------------
	.section	.nv.callgraph,"",@"SHT_CUDA_CALLGRAPH"
	.align	4
	.sectionentsize	8
	.align		4
        /*0000*/ 	.word	0x00000000
	.align		4
        /*0004*/ 	.word	0xffffffff
	.align		4
        /*0008*/ 	.word	0x00000000
	.align		4
        /*000c*/ 	.word	0xfffffffe
	.align		4
        /*0010*/ 	.word	0x00000000
	.align		4
        /*0014*/ 	.word	0xfffffffd
	.align		4
        /*0018*/ 	.word	0x00000000
	.align		4
        /*001c*/ 	.word	0xfffffffc


//--------------------- .nv.constant3             --------------------------
	.section	.nv.constant3,"a",@progbits
	.align	4
.nv.constant3:
	.type		cos_table_128_single,@object
	.size		cos_table_128_single,(sin_table_128_single - cos_table_128_single)
cos_table_128_single:
	.zero		256
	.type		sin_table_128_single,@object
	.size		sin_table_128_single,(.L_1 - sin_table_128_single)
sin_table_128_single:
	.zero		256
.L_1:


//--------------------- .text._Z27fft128_simple_single_kernelPK6float2PS_i --------------------------
	.section	.text._Z27fft128_simple_single_kernelPK6float2PS_i,"ax",@progbits
	.align	128
        .global         _Z27fft128_simple_single_kernelPK6float2PS_i
        .type           _Z27fft128_simple_single_kernelPK6float2PS_i,@function
        .size           _Z27fft128_simple_single_kernelPK6float2PS_i,(.L_x_15 - _Z27fft128_simple_single_kernelPK6float2PS_i)
        .other          _Z27fft128_simple_single_kernelPK6float2PS_i,@"STO_CUDA_ENTRY STV_DEFAULT"
_Z27fft128_simple_single_kernelPK6float2PS_i:
.text._Z27fft128_simple_single_kernelPK6float2PS_i:
[----:B------:R-:W-:Y:S01]  /*0000*/  LDC R1, c[0x0][0x37c] ;  /* 0x0000df00ff017b82 */ /* 0x000fe20000000800 */
[----:B------:R-:W0:Y:S01]  /*0010*/  S2R R3, SR_CTAID.X ;  /* 0x0000000000037919 */ /* 0x000e220000002500 */
[----:B------:R-:W0:Y:S02]  /*0020*/  LDCU UR4, c[0x0][0x390] ;  /* 0x00007200ff0477ac */ /* 0x000e240008000800 */
[----:B0-----:R-:W-:-:S13]  /*0030*/  ISETP.GE.AND P0, PT, R3, UR4, PT ;  /* 0x0000000403007c0c */ /* 0x001fda000bf06270 */
[----:B------:R-:W-:Y:S05]  /*0040*/  @P0 EXIT ;  /* 0x000000000000094d */ /* 0x000fea0003800000 */
[----:B------:R-:W0:Y:S01]  /*0050*/  S2R R2, SR_TID.X ;  /* 0x0000000000027919 */ /* 0x000e220000002100 */
[----:B------:R-:W1:Y:S01]  /*0060*/  LDC.64 R4, c[0x0][0x380] ;  /* 0x0000e000ff047b82 */ /* 0x000e620000000a00 */
[----:B------:R-:W2:Y:S01]  /*0070*/  LDCU.64 UR6, c[0x0][0x358] ;  /* 0x00006b00ff0677ac */ /* 0x000ea20008000a00 */
[----:B0-----:R-:W-:-:S05]  /*0080*/  LEA R0, R3, R2, 0x7 ;  /* 0x0000000203007211 */ /* 0x001fca00078e38ff */
[----:B-1----:R-:W-:-:S06]  /*0090*/  IMAD.WIDE.U32 R4, R0, 0x8, R4 ;  /* 0x0000000800047825 */ /* 0x002fcc00078e0004 */
[----:B--2---:R-:W2:Y:S01]  /*00a0*/  LDG.E.64 R4, desc[UR6][R4.64] ;  /* 0x0000000604047981 */ /* 0x004ea2000c1e1b00 */
[C---:B------:R-:W-:Y:S01]  /*00b0*/  SHF.L.U32 R3, R2.reuse, 0x4, RZ ;  /* 0x0000000402037819 */ /* 0x040fe200000006ff */
[----:B------:R-:W0:Y:S01]  /*00c0*/  S2UR UR5, SR_CgaCtaId ;  /* 0x00000000000579c3 */ /* 0x000e220000008800 */
[C---:B------:R-:W-:Y:S01]  /*00d0*/  SHF.L.U32 R6, R2.reuse, 0x2, RZ ;  /* 0x0000000202067819 */ /* 0x040fe200000006ff */
[----:B------:R-:W-:Y:S01]  /*00e0*/  UMOV UR4, 0x400 ;  /* 0x0000040000047882 */ /* 0x000fe20000000000 */
[----:B------:R-:W-:Y:S01]  /*00f0*/  LOP3.LUT R3, R3, 0x10, RZ, 0xc0, !PT ;  /* 0x0000001003037812 */ /* 0x000fe200078ec0ff */
[----:B------:R-:W-:Y:S01]  /*0100*/  BSSY.RECONVERGENT B0, `(.L_x_0) ;  /* 0x000002e000007945 */ /* 0x000fe20003800200 */
[----:B------:R-:W-:Y:S02]  /*0110*/  LOP3.LUT R8, R2, 0x1, RZ, 0xc0, !PT ;  /* 0x0000000102087812 */ /* 0x000fe400078ec0ff */
[----:B------:R-:W-:Y:S02]  /*0120*/  LOP3.LUT R3, R3, 0x8, R6, 0xf8, !PT ;  /* 0x0000000803037812 */ /* 0x000fe400078ef806 */
[----:B------:R-:W-:-:S02]  /*0130*/  SHF.R.U32.HI R6, RZ, 0x2, R2 ;  /* 0x00000002ff067819 */ /* 0x000fc40000011602 */
[----:B------:R-:W-:Y:S02]  /*0140*/  LOP3.LUT R3, R3, 0x4, R2, 0xf8, !PT ;  /* 0x0000000403037812 */ /* 0x000fe400078ef802 */
[----:B------:R-:W-:Y:S02]  /*0150*/  ISETP.NE.U32.AND P0, PT, R8, 0x1, PT ;  /* 0x000000010800780c */ /* 0x000fe40003f05070 */
[----:B------:R-:W-:Y:S02]  /*0160*/  LOP3.LUT R6, R3, 0x2, R6, 0xf8, !PT ;  /* 0x0000000203067812 */ /* 0x000fe400078ef806 */
[----:B------:R-:W-:Y:S02]  /*0170*/  SHF.R.U32.HI R3, RZ, 0x4, R2 ;  /* 0x00000004ff037819 */ /* 0x000fe40000011602 */
[----:B------:R-:W-:Y:S02]  /*0180*/  LOP3.LUT R16, R2, 0x3, RZ, 0xc0, !PT ;  /* 0x0000000302107812 */ /* 0x000fe400078ec0ff */
[----:B------:R-:W-:-:S02]  /*0190*/  LOP3.LUT R6, R6, 0x1, R3, 0xf8, !PT ;  /* 0x0000000106067812 */ /* 0x000fc400078ef803 */
[----:B------:R-:W-:Y:S01]  /*01a0*/  LOP3.LUT R7, R3, 0x2, RZ, 0xc0, !PT ;  /* 0x0000000203077812 */ /* 0x000fe200078ec0ff */
[----:B0-----:R-:W-:Y:S01]  /*01b0*/  ULEA UR4, UR5, UR4, 0x18 ;  /* 0x0000000405047291 */ /* 0x001fe2000f8ec0ff */
[----:B------:R-:W-:Y:S02]  /*01c0*/  SHF.R.U32.HI R3, RZ, 0x6, R2 ;  /* 0x00000006ff037819 */ /* 0x000fe40000011602 */
[----:B------:R-:W-:Y:S02]  /*01d0*/  LEA R6, R6, R7, 0x2 ;  /* 0x0000000706067211 */ /* 0x000fe400078e10ff */
[----:B------:R-:W-:Y:S02]  /*01e0*/  LOP3.LUT R3, R3, 0x1, RZ, 0xc0, !PT ;  /* 0x0000000103037812 */ /* 0x000fe400078ec0ff */
[----:B------:R-:W-:Y:S02]  /*01f0*/  LOP3.LUT R10, R2, 0x7, RZ, 0xc0, !PT ;  /* 0x00000007020a7812 */ /* 0x000fe400078ec0ff */
[----:B------:R-:W-:-:S02]  /*0200*/  IADD3 R9, PT, PT, R6, R3, RZ ;  /* 0x0000000306097210 */ /* 0x000fc40007ffe0ff */
[C---:B------:R-:W-:Y:S02]  /*0210*/  LOP3.LUT R8, R2.reuse, 0xf, RZ, 0xc0, !PT ;  /* 0x0000000f02087812 */ /* 0x040fe400078ec0ff */
[----:B------:R-:W-:Y:S02]  /*0220*/  LEA R11, R9, UR4, 0x3 ;  /* 0x00000004090b7c11 */ /* 0x000fe4000f8e18ff */
[C---:B------:R-:W-:Y:S02]  /*0230*/  LOP3.LUT R7, R2.reuse, 0x1f, RZ, 0xc0, !PT ;  /* 0x0000001f02077812 */ /* 0x040fe400078ec0ff */
[C---:B------:R-:W-:Y:S02]  /*0240*/  LOP3.LUT R3, R2.reuse, 0x3f, RZ, 0xc0, !PT ;  /* 0x0000003f02037812 */ /* 0x040fe400078ec0ff */
[----:B------:R-:W-:Y:S02]  /*0250*/  LOP3.LUT R6, R2, 0x7f, RZ, 0xc0, !PT ;  /* 0x0000007f02067812 */ /* 0x000fe400078ec0ff */
[----:B------:R-:W-:-:S02]  /*0260*/  ISETP.GT.U32.AND P1, PT, R16, 0x1, PT ;  /* 0x000000011000780c */ /* 0x000fc40003f24070 */
[----:B------:R-:W-:Y:S02]  /*0270*/  ISETP.GT.U32.AND P2, PT, R10, 0x3, PT ;  /* 0x000000030a00780c */ /* 0x000fe40003f44070 */
[----:B------:R-:W-:Y:S02]  /*0280*/  ISETP.GT.U32.AND P3, PT, R8, 0x7, PT ;  /* 0x000000070800780c */ /* 0x000fe40003f64070 */
[----:B------:R-:W-:Y:S02]  /*0290*/  ISETP.GT.U32.AND P4, PT, R7, 0xf, PT ;  /* 0x0000000f0700780c */ /* 0x000fe40003f84070 */
[----:B------:R-:W-:Y:S02]  /*02a0*/  ISETP.GT.U32.AND P5, PT, R3, 0x1f, PT ;  /* 0x0000001f0300780c */ /* 0x000fe40003fa4070 */
[----:B------:R-:W-:Y:S02]  /*02b0*/  ISETP.GT.U32.AND P6, PT, R6, 0x3f, PT ;  /* 0x0000003f0600780c */ /* 0x000fe40003fc4070 */
[----:B------:R-:W-:Y:S01]  /*02c0*/  LEA R9, R2, UR4, 0x3 ;  /* 0x0000000402097c11 */ /* 0x000fe2000f8e18ff */
[----:B--2---:R0:W-:Y:S01]  /*02d0*/  STS.64 [R11], R4 ;  /* 0x000000040b007388 */ /* 0x0041e20000000a00 */
[----:B------:R-:W-:Y:S06]  /*02e0*/  BAR.SYNC.DEFER_BLOCKING 0x0 ;  /* 0x0000000000007b1d */ /* 0x000fec0000010000 */
[----:B------:R-:W-:Y:S05]  /*02f0*/  @!P0 BRA `(.L_x_1) ;  /* 0x0000000000388947 */ /* 0x000fea0003800000 */
[----:B------:R-:W1:Y:S01]  /*0300*/  LDS.64 R12, [R9+0x8] ;  /* 0x00000800090c7984 */ /* 0x000e620000000a00 */
[----:B------:R-:W1:Y:S03]  /*0310*/  LDCU UR8, c[0x3][URZ] ;  /* 0x00c00000ff0877ac */ /* 0x000e660008000800 */
[----:B0-----:R-:W0:Y:S01]  /*0320*/  LDS.64 R4, [R9] ;  /* 0x0000000009047984 */ /* 0x001e220000000a00 */
[----:B------:R-:W2:Y:S01]  /*0330*/  LDCU UR5, c[0x3][0x100] ;  /* 0x00c02000ff0577ac */ /* 0x000ea20008000800 */
[C---:B-1----:R-:W-:Y:S01]  /*0340*/  FMUL R11, R13.reuse, UR8 ;  /* 0x000000080d0b7c20 */ /* 0x042fe20008400000 */
[----:B--2---:R-:W-:-:S03]  /*0350*/  FMUL R13, R13, UR5 ;  /* 0x000000050d0d7c20 */ /* 0x004fc60008400000 */
[C---:B------:R-:W-:Y:S01]  /*0360*/  FFMA R14, R12.reuse, UR5, R11 ;  /* 0x000000050c0e7c23 */ /* 0x040fe2000800000b */
[----:B------:R-:W-:-:S03]  /*0370*/  FFMA R13, R12, UR8, -R13 ;  /* 0x000000080c0d7c23 */ /* 0x000fc6000800080d */
[C-C-:B0-----:R-:W-:Y:S01]  /*0380*/  FADD R15, R5.reuse, R14.reuse ;  /* 0x0000000e050f7221 */ /* 0x141fe20000000000 */
[----:B------:R-:W-:Y:S01]  /*0390*/  FADD R5, R5, -R14 ;  /* 0x8000000e05057221 */ /* 0x000fe20000000000 */
[C-C-:B------:R-:W-:Y:S01]  /*03a0*/  FADD R14, R4.reuse, R13.reuse ;  /* 0x0000000d040e7221 */ /* 0x140fe20000000000 */
[----:B------:R-:W-:-:S04]  /*03b0*/  FADD R4, R4, -R13 ;  /* 0x8000000d04047221 */ /* 0x000fc80000000000 */
[----:B------:R1:W-:Y:S04]  /*03c0*/  STS.64 [R9], R14 ;  /* 0x0000000e09007388 */ /* 0x0003e80000000a00 */
[----:B------:R1:W-:Y:S02]  /*03d0*/  STS.64 [R9+0x8], R4 ;  /* 0x0000080409007388 */ /* 0x0003e40000000a00 */
.L_x_1:
[----:B------:R-:W-:Y:S05]  /*03e0*/  BSYNC.RECONVERGENT B0 ;  /* 0x0000000000007941 */ /* 0x000fea0003800200 */
.L_x_0:
[----:B------:R-:W-:Y:S06]  /*03f0*/  BAR.SYNC.DEFER_BLOCKING 0x0 ;  /* 0x0000000000007b1d */ /* 0x000fec0000010000 */
[----:B------:R-:W-:Y:S04]  /*0400*/  BSSY.RECONVERGENT B0, `(.L_x_2) ;  /* 0x0000015000007945 */ /* 0x000fe80003800200 */
[----:B------:R-:W-:Y:S05]  /*0410*/  @P1 BRA `(.L_x_3) ;  /* 0x00000000004c1947 */ /* 0x000fea0003800000 */
[----:B------:R-:W-:Y:S02]  /*0420*/  SHF.L.U32 R16, R16, 0x5, RZ ;  /* 0x0000000510107819 */ /* 0x000fe400000006ff */
[----:B01----:R-:W-:Y:S02]  /*0430*/  LOP3.LUT R5, R2, 0x3fc, RZ, 0xc0, !PT ;  /* 0x000003fc02057812 */ /* 0x003fe400078ec0ff */
[----:B------:R-:W-:Y:S02]  /*0440*/  SHF.L.U32 R16, R16, 0x2, RZ ;  /* 0x0000000210107819 */ /* 0x000fe400000006ff */
[----:B------:R-:W-:Y:S02]  /*0450*/  LOP3.LUT R5, R5, 0x3, R2, 0xf8, !PT ;  /* 0x0000000305057812 */ /* 0x000fe400078ef802 */
[----:B------:R-:W0:Y:S02]  /*0460*/  LDC R11, c[0x3][R16] ;  /* 0x00c00000100b7b82 */ /* 0x000e240000000800 */
[----:B------:R-:W-:-:S05]  /*0470*/  LEA R15, R5, UR4, 0x3 ;  /* 0x00000004050f7c11 */ /* 0x000fca000f8e18ff */
[----:B------:R-:W0:Y:S01]  /*0480*/  LDS.64 R12, [R15+0x10] ;  /* 0x000010000f0c7984 */ /* 0x000e220000000a00 */
[----:B------:R-:W1:Y:S03]  /*0490*/  LDC R14, c[0x3][R16+0x100] ;  /* 0x00c04000100e7b82 */ /* 0x000e660000000800 */
[----:B------:R-:W2:Y:S01]  /*04a0*/  LDS.64 R4, [R15] ;  /* 0x000000000f047984 */ /* 0x000ea20000000a00 */
[-C--:B0-----:R-:W-:Y:S01]  /*04b0*/  FMUL R17, R11, R13.reuse ;  /* 0x0000000d0b117220 */ /* 0x081fe20000400000 */
[----:B-1----:R-:W-:-:S03]  /*04c0*/  FMUL R18, R14, R13 ;  /* 0x0000000d0e127220 */ /* 0x002fc60000400000 */
[-C--:B------:R-:W-:Y:S01]  /*04d0*/  FFMA R14, R14, R12.reuse, R17 ;  /* 0x0000000c0e0e7223 */ /* 0x080fe20000000011 */
[----:B------:R-:W-:-:S03]  /*04e0*/  FFMA R11, R11, R12, -R18 ;  /* 0x0000000c0b0b7223 */ /* 0x000fc60000000812 */
[C-C-:B--2---:R-:W-:Y:S01]  /*04f0*/  FADD R13, R5.reuse, R14.reuse ;  /* 0x0000000e050d7221 */ /* 0x144fe20000000000 */
[----:B------:R-:W-:Y:S01]  /*0500*/  FADD R5, R5, -R14 ;  /* 0x8000000e05057221 */ /* 0x000fe20000000000 */
[C-C-:B------:R-:W-:Y:S01]  /*0510*/  FADD R12, R4.reuse, R11.reuse ;  /* 0x0000000b040c7221 */ /* 0x140fe20000000000 */
[----:B------:R-:W-:-:S04]  /*0520*/  FADD R4, R4, -R11 ;  /* 0x8000000b04047221 */ /* 0x000fc80000000000 */
[----:B------:R2:W-:Y:S04]  /*0530*/  STS.64 [R15], R12 ;  /* 0x0000000c0f007388 */ /* 0x0005e80000000a00 */
[----:B------:R2:W-:Y:S02]  /*0540*/  STS.64 [R15+0x10], R4 ;  /* 0x000010040f007388 */ /* 0x0005e40000000a00 */
.L_x_3:
[----:B------:R-:W-:Y:S05]  /*0550*/  BSYNC.RECONVERGENT B0 ;  /* 0x0000000000007941 */ /* 0x000fea0003800200 */
.L_x_2:
[----:B------:R-:W-:Y:S06]  /*0560*/  BAR.SYNC.DEFER_BLOCKING 0x0 ;  /* 0x0000000000007b1d */ /* 0x000fec0000010000 */
[----:B------:R-:W-:Y:S04]  /*0570*/  BSSY.RECONVERGENT B0, `(.L_x_4) ;  /* 0x0000015000007945 */ /* 0x000fe80003800200 */
[----:B------:R-:W-:Y:S05]  /*0580*/  @P2 BRA `(.L_x_5) ;  /* 0x00000000004c2947 */ /* 0x000fea0003800000 */
[----:B------:R-:W-:Y:S02]  /*0590*/  SHF.L.U32 R10, R10, 0x4, RZ ;  /* 0x000000040a0a7819 */ /* 0x000fe400000006ff */
[----:B012---:R-:W-:Y:S02]  /*05a0*/  LOP3.LUT R5, R2, 0x3f8, RZ, 0xc0, !PT ;  /* 0x000003f802057812 */ /* 0x007fe400078ec0ff */
        /* <DEDUP_REMOVED lines=17> */
.L_x_5:
[----:B------:R-:W-:Y:S05]  /*06c0*/  BSYNC.RECONVERGENT B0 ;  /* 0x0000000000007941 */ /* 0x000fea0003800200 */
.L_x_4:
[----:B------:R-:W-:Y:S06]  /*06d0*/  BAR.SYNC.DEFER_BLOCKING 0x0 ;  /* 0x0000000000007b1d */ /* 0x000fec0000010000 */
[----:B------:R-:W-:Y:S04]  /*06e0*/  BSSY.RECONVERGENT B0, `(.L_x_6) ;  /* 0x0000015000007945 */ /* 0x000fe80003800200 */
[----:B------:R-:W-:Y:S05]  /*06f0*/  @P3 BRA `(.L_x_7) ;  /* 0x00000000004c3947 */ /* 0x000fea0003800000 */
[----:B------:R-:W-:Y:S02]  /*0700*/  SHF.L.U32 R8, R8, 0x3, RZ ;  /* 0x0000000308087819 */ /* 0x000fe400000006ff */
[----:B0123--:R-:W-:Y:S02]  /*0710*/  LOP3.LUT R5, R2, 0x3f0, RZ, 0xc0, !PT ;  /* 0x000003f002057812 */ /* 0x00ffe400078ec0ff */
        /* <DEDUP_REMOVED lines=17> */
.L_x_7:
[----:B------:R-:W-:Y:S05]  /*0830*/  BSYNC.RECONVERGENT B0 ;  /* 0x0000000000007941 */ /* 0x000fea0003800200 */
.L_x_6:
[----:B------:R-:W-:Y:S06]  /*0840*/  BAR.SYNC.DEFER_BLOCKING 0x0 ;  /* 0x0000000000007b1d */ /* 0x000fec0000010000 */
[----:B------:R-:W-:Y:S04]  /*0850*/  BSSY.RECONVERGENT B0, `(.L_x_8) ;  /* 0x0000015000007945 */ /* 0x000fe80003800200 */
[----:B------:R-:W-:Y:S05]  /*0860*/  @P4 BRA `(.L_x_9) ;  /* 0x00000000004c4947 */ /* 0x000fea0003800000 */
[----:B------:R-:W-:Y:S02]  /*0870*/  SHF.L.U32 R7, R7, 0x2, RZ ;  /* 0x0000000207077819 */ /* 0x000fe400000006ff */
[----:B01234-:R-:W-:Y:S02]  /*0880*/  LOP3.LUT R5, R2, 0x3e0, RZ, 0xc0, !PT ;  /* 0x000003e002057812 */ /* 0x01ffe400078ec0ff */
        /* <DEDUP_REMOVED lines=17> */
.L_x_9:
[----:B------:R-:W-:Y:S05]  /*09a0*/  BSYNC.RECONVERGENT B0 ;  /* 0x0000000000007941 */ /* 0x000fea0003800200 */
.L_x_8:
[----:B------:R-:W-:Y:S06]  /*09b0*/  BAR.SYNC.DEFER_BLOCKING 0x0 ;  /* 0x0000000000007b1d */ /* 0x000fec0000010000 */
[----:B------:R-:W-:Y:S04]  /*09c0*/  BSSY.RECONVERGENT B0, `(.L_x_10) ;  /* 0x0000015000007945 */ /* 0x000fe80003800200 */
[----:B------:R-:W-:Y:S05]  /*09d0*/  @P5 BRA `(.L_x_11) ;  /* 0x00000000004c5947 */ /* 0x000fea0003800000 */
[----:B01234-:R-:W-:Y:S02]  /*09e0*/  SHF.L.U32 R4, R3, 0x1, RZ ;  /* 0x0000000103047819 */ /* 0x01ffe400000006ff */
[----:B------:R-:W-:Y:S02]  /*09f0*/  LOP3.LUT R3, R2, 0x3c0, RZ, 0xc0, !PT ;  /* 0x000003c002037812 */ /* 0x000fe400078ec0ff */
        /* <DEDUP_REMOVED lines=17> */
.L_x_11:
[----:B------:R-:W-:Y:S05]  /*0b10*/  BSYNC.RECONVERGENT B0 ;  /* 0x0000000000007941 */ /* 0x000fea0003800200 */
.L_x_10:
[----:B------:R-:W-:Y:S06]  /*0b20*/  BAR.SYNC.DEFER_BLOCKING 0x0 ;  /* 0x0000000000007b1d */ /* 0x000fec0000010000 */
[----:B------:R-:W-:Y:S04]  /*0b30*/  BSSY.RECONVERGENT B0, `(.L_x_12) ;  /* 0x0000014000007945 */ /* 0x000fe80003800200 */
[----:B------:R-:W-:Y:S05]  /*0b40*/  @P6 BRA `(.L_x_13) ;  /* 0x0000000000486947 */ /* 0x000fea0003800000 */
[----:B0-----:R-:W-:Y:S02]  /*0b50*/  LOP3.LUT R3, R2, 0x380, RZ, 0xc0, !PT ;  /* 0x0000038002037812 */ /* 0x001fe400078ec0ff */
[----:B------:R-:W-:Y:S02]  /*0b60*/  SHF.L.U32 R6, R6, 0x2, RZ ;  /* 0x0000000206067819 */ /* 0x000fe400000006ff */
[----:B------:R-:W-:Y:S02]  /*0b70*/  LOP3.LUT R3, R3, 0x7f, R2, 0xf8, !PT ;  /* 0x0000007f03037812 */ /* 0x000fe400078ef802 */
[----:B------:R-:W0:Y:S02]  /*0b80*/  LDC R2, c[0x3][R6] ;  /* 0x00c0000006027b82 */ /* 0x000e240000000800 */
[----:B------:R-:W-:-:S05]  /*0b90*/  LEA R3, R3, UR4, 0x3 ;  /* 0x0000000403037c11 */ /* 0x000fca000f8e18ff */
[----:B--2-4-:R-:W0:Y:S01]  /*0ba0*/  LDS.64 R12, [R3+0x200] ;  /* 0x00020000030c7984 */ /* 0x014e220000000a00 */
[----:B-1-3--:R-:W1:Y:S03]  /*0bb0*/  LDC R4, c[0x3][R6+0x100] ;  /* 0x00c0400006047b82 */ /* 0x00ae660000000800 */
        /* <DEDUP_REMOVED lines=11> */
.L_x_13:
[----:B------:R-:W-:Y:S05]  /*0c70*/  BSYNC.RECONVERGENT B0 ;  /* 0x0000000000007941 */ /* 0x000fea0003800200 */
.L_x_12:
[----:B------:R-:W-:Y:S08]  /*0c80*/  BAR.SYNC.DEFER_BLOCKING 0x0 ;  /* 0x0000000000007b1d */ /* 0x000ff00000010000 */
[----:B0-----:R-:W0:Y:S01]  /*0c90*/  LDC.64 R2, c[0x0][0x388] ;  /* 0x0000e200ff027b82 */ /* 0x001e220000000a00 */
[----:B-1----:R-:W1:Y:S01]  /*0ca0*/  LDS.64 R8, [R9] ;  /* 0x0000000009087984 */ /* 0x002e620000000a00 */
[----:B0-----:R-:W-:-:S05]  /*0cb0*/  IMAD.WIDE.U32 R2, R0, 0x8, R2 ;  /* 0x0000000800027825 */ /* 0x001fca00078e0002 */
[----:B-1----:R-:W-:Y:S01]  /*0cc0*/  STG.E.64 desc[UR6][R2.64], R8 ;  /* 0x0000000802007986 */ /* 0x002fe2000c101b06 */
[----:B------:R-:W-:Y:S05]  /*0cd0*/  EXIT ;  /* 0x000000000000794d */ /* 0x000fea0003800000 */
.L_x_14:
[----:B------:R-:W-:-:S00]  /*0ce0*/  BRA `(.L_x_14) ;  /* 0xfffffffc00fc7947 */ /* 0x000fc0000383ffff */
[----:B------:R-:W-:-:S00]  /*0cf0*/  NOP ;  /* 0x0000000000007918 */ /* 0x000fc00000000000 */
        /* <DEDUP_REMOVED lines=8> */
.L_x_15:


//--------------------- .nv.shared._Z27fft128_simple_single_kernelPK6float2PS_i --------------------------
	.section	.nv.shared._Z27fft128_simple_single_kernelPK6float2PS_i,"aw",@nobits
	.sectionflags	@""
	.align	8
.nv.shared._Z27fft128_simple_single_kernelPK6float2PS_i:
	.zero		2048


//--------------------- .nv.shared.reserved.0     --------------------------
	.section	.nv.shared.reserved.0,"aw",@nobits
	.weak		__nv_reservedSMEM_offset_0_alias
	.size		__nv_reservedSMEM_offset_0_alias, 0, 64
	.other		__nv_reservedSMEM_offset_0_alias,@"STO_CUDA_RESERVED_SHARED STV_DEFAULT"
__nv_reservedSMEM_offset_0_alias:
	.zero		0
	.zero		64


//--------------------- .nv.constant0._Z27fft128_simple_single_kernelPK6float2PS_i --------------------------
	.section	.nv.constant0._Z27fft128_simple_single_kernelPK6float2PS_i,"a",@progbits
	.sectionflags	@""
	.align	4
.nv.constant0._Z27fft128_simple_single_kernelPK6float2PS_i:
	.zero		916


//--------------------- SYMBOLS --------------------------

	.type		.nv.reservedSmem.offset0,@object
	.size		.nv.reservedSmem.offset0,0x4
	.type		.nv.reservedSmem.cap,@object
	.size		.nv.reservedSmem.cap,0x4
